	.headerflags	@"EF_CUDA_TEXMODE_UNIFIED EF_CUDA_64BIT_ADDRESS EF_CUDA_SM89 EF_CUDA_VIRTUAL_SM(EF_CUDA_SM89)"
	.elftype	@"ET_EXEC"


//--------------------- .nv.info                  --------------------------
	.section	.nv.info,"",@"SHT_CUDA_INFO"
	.align	4


	//----- nvinfo : EIATTR_REGCOUNT
	.align		4
        /*0000*/ 	.byte	0x04, 0x2f
        /*0002*/ 	.short	(.L_1 - .L_0)
	.align		4
.L_0:
        /*0004*/ 	.word	index@(triton__0d1d2de)
        /*0008*/ 	.word	0x0000000a


	//----- nvinfo : EIATTR_MAX_STACK_SIZE
	.align		4
.L_1:
        /*000c*/ 	.byte	0x04, 0x23
        /*000e*/ 	.short	(.L_3 - .L_2)
	.align		4
.L_2:
        /*0010*/ 	.word	index@(triton__0d1d2de)
        /*0014*/ 	.word	0x00000000


	//----- nvinfo : EIATTR_MIN_STACK_SIZE
	.align		4
.L_3:
        /*0018*/ 	.byte	0x04, 0x12
        /*001a*/ 	.short	(.L_5 - .L_4)
	.align		4
.L_4:
        /*001c*/ 	.word	index@(triton__0d1d2de)
        /*0020*/ 	.word	0x00000000


	//----- nvinfo : EIATTR_FRAME_SIZE
	.align		4
.L_5:
        /*0024*/ 	.byte	0x04, 0x11
        /*0026*/ 	.short	(.L_7 - .L_6)
	.align		4
.L_6:
        /*0028*/ 	.word	index@(triton__0d1d2de)
        /*002c*/ 	.word	0x00000000
.L_7:


//--------------------- .nv.info.triton__0d1d2de  --------------------------
	.section	.nv.info.triton__0d1d2de,"",@"SHT_CUDA_INFO"
	.align	4


	//----- nvinfo : EIATTR_CUDA_API_VERSION
	.align		4
        /*0000*/ 	.byte	0x04, 0x37
        /*0002*/ 	.short	(.L_9 - .L_8)
.L_8:
        /*0004*/ 	.word	0x0000007b


	//----- nvinfo : EIATTR_PARAM_CBANK
	.align		4
.L_9:
        /*0008*/ 	.byte	0x04, 0x0a
        /*000a*/ 	.short	(.L_11 - .L_10)
	.align		4
.L_10:
        /*000c*/ 	.word	index@(.nv.constant0.triton__0d1d2de)
        /*0010*/ 	.short	0x0160
        /*0012*/ 	.short	0x0014


	//----- nvinfo : EIATTR_CBANK_PARAM_SIZE
	.align		4
.L_11:
        /*0014*/ 	.byte	0x03, 0x19
        /*0016*/ 	.short	0x0014


	//----- nvinfo : EIATTR_KPARAM_INFO
	.align		4
        /*0018*/ 	.byte	0x04, 0x17
        /*001a*/ 	.short	(.L_13 - .L_12)
.L_12:
        /*001c*/ 	.word	0x00000000
        /*0020*/ 	.short	0x0002
        /*0022*/ 	.short	0x0010
        /*0024*/ 	.byte	0x00, 0xf0, 0x11, 0x00


	//----- nvinfo : EIATTR_KPARAM_INFO
	.align		4
.L_13:
        /*0028*/ 	.byte	0x04, 0x17
        /*002a*/ 	.short	(.L_15 - .L_14)
.L_14:
        /*002c*/ 	.word	0x00000000
        /*0030*/ 	.short	0x0001
        /*0032*/ 	.short	0x0008
        /*0034*/ 	.byte	0x00, 0xf0, 0x21, 0x00


	//----- nvinfo : EIATTR_KPARAM_INFO
	.align		4
.L_15:
        /*0038*/ 	.byte	0x04, 0x17
        /*003a*/ 	.short	(.L_17 - .L_16)
.L_16:
        /*003c*/ 	.word	0x00000000
        /*0040*/ 	.short	0x0000
        /*0042*/ 	.short	0x0000
        /*0044*/ 	.byte	0x00, 0xf0, 0x21, 0x00


	//----- nvinfo : EIATTR_MAXREG_COUNT
	.align		4
.L_17:
        /*0048*/ 	.byte	0x03, 0x1b
        /*004a*/ 	.short	0x00ff


	//----- nvinfo : EIATTR_EXIT_INSTR_OFFSETS
	.align		4
        /*004c*/ 	.byte	0x04, 0x1c
        /*004e*/ 	.short	(.L_19 - .L_18)


	//   ....[0]....
.L_18:
        /*0050*/ 	.word	0x00000230


	//----- nvinfo : EIATTR_MAX_THREADS
	.align		4
.L_19:
        /*0054*/ 	.byte	0x04, 0x05
        /*0056*/ 	.short	(.L_21 - .L_20)
.L_20:
        /*0058*/ 	.word	0x00000100
        /*005c*/ 	.word	0x00000001
        /*0060*/ 	.word	0x00000001
.L_21:


//--------------------- .nv.rel.action            --------------------------
	.section	.nv.rel.action,"",@"SHT_CUDA_RELOCINFO"
	.align	8
	.sectionentsize	8
        /*0000*/ 	.byte	0x73, 0x00, 0x00, 0x00, 0x00, 0x00, 0x00, 0x00, 0x00, 0x00, 0x00, 0x11, 0x25, 0x00, 0x05, 0x36


//--------------------- .nv.constant0.triton__0d1d2de --------------------------
	.section	.nv.constant0.triton__0d1d2de,"a",@progbits
	.align	4
.nv.constant0.triton__0d1d2de:
	.zero		372


//--------------------- .text.triton__0d1d2de     --------------------------
	.section	.text.triton__0d1d2de,"ax",@progbits
	.sectioninfo	@"SHI_REGISTERS=10"
	.align	128
        .global         triton__0d1d2de
        .type           triton__0d1d2de,@function
        .size           triton__0d1d2de,(.L_x_1 - triton__0d1d2de)
        .other          triton__0d1d2de,@"STO_CUDA_ENTRY STV_DEFAULT"
triton__0d1d2de:
.text.triton__0d1d2de:
[----:B------:R-:W-:-:S02]  /*0000*/  IMAD.MOV.U32 R1, RZ, RZ, c[0x0][0x28] ;  /* 0x00000a00ff017624 */ /* 0x000fc400078e00ff */
[----:B------:R-:W0:Y:S01]  /*0010*/  S2R R0, SR_TID.X ;  /* 0x0000000000007919 */ /* 0x000e220000002100 */
[----:B------:R-:W-:-:S03]  /*0020*/  ULDC.64 UR4, c[0x0][0x118] ;  /* 0x0000460000047ab9 */ /* 0x000fc60000000a00 */
[----:B------:R-:W1:Y:S01]  /*0030*/  S2R R3, SR_CTAID.X ;  /* 0x0000000000037919 */ /* 0x000e620000002500 */
[----:B0-----:R-:W-:-:S05]  /*0040*/  IMAD.SHL.U32 R0, R0, 0x2, RZ ;  /* 0x0000000200007824 */ /* 0x001fca00078e00ff */
[----:B------:R-:W-:-:S05]  /*0050*/  LOP3.LUT R0, R0, 0x1fe, RZ, 0xc0, !PT ;  /* 0x000001fe00007812 */ /* 0x000fca00078ec0ff */
[----:B-1----:R-:W-:-:S05]  /*0060*/  IMAD R0, R3, 0x200, R0 ;  /* 0x0000020003007824 */ /* 0x002fca00078e0200 */
[----:B------:R-:W-:-:S04]  /*0070*/  SHF.R.S32.HI R3, RZ, 0x1f, R0 ;  /* 0x0000001fff037819 */ /* 0x000fc80000011400 */
[----:B------:R-:W-:-:S04]  /*0080*/  LEA.HI R3, R3, R0, RZ, 0xc ;  /* 0x0000000003037211 */ /* 0x000fc800078f60ff */
[----:B------:R-:W-:Y:S02]  /*0090*/  LOP3.LUT R5, R3, 0xf000, RZ, 0xc0, !PT ;  /* 0x0000f00003057812 */ /* 0x000fe400078ec0ff */
[----:B------:R-:W-:-:S03]  /*00a0*/  SHF.R.S32.HI R3, RZ, 0xc, R3 ;  /* 0x0000000cff037819 */ /* 0x000fc60000011403 */
[----:B------:R-:W-:-:S05]  /*00b0*/  IMAD.IADD R5, R0, 0x1, -R5 ;  /* 0x0000000100057824 */ /* 0x000fca00078e0a05 */
[----:B------:R-:W-:-:S04]  /*00c0*/  PRMT R2, R5, 0x9910, RZ ;  /* 0x0000991005027816 */ /* 0x000fc800000000ff */
[----:B------:R-:W-:-:S04]  /*00d0*/  SHF.R.S32.HI R2, RZ, 0xf, R2 ;  /* 0x0000000fff027819 */ /* 0x000fc80000011402 */
[----:B------:R-:W-:-:S04]  /*00e0*/  LOP3.LUT R2, R2, 0xffff, RZ, 0xc0, !PT ;  /* 0x0000ffff02027812 */ /* 0x000fc800078ec0ff */
[----:B------:R-:W-:-:S04]  /*00f0*/  LEA.HI R2, R2, R5, RZ, 0x18 ;  /* 0x0000000502027211 */ /* 0x000fc800078fc0ff */
[C---:B------:R-:W-:Y:S02]  /*0100*/  LOP3.LUT R4, R2.reuse, 0xff00, RZ, 0xc0, !PT ;  /* 0x0000ff0002047812 */ /* 0x040fe400078ec0ff */
[----:B------:R-:W-:-:S03]  /*0110*/  PRMT R2, R2, 0x9910, RZ ;  /* 0x0000991002027816 */ /* 0x000fc600000000ff */
[----:B------:R-:W-:Y:S01]  /*0120*/  IMAD.MOV R4, RZ, RZ, -R4 ;  /* 0x000000ffff047224 */ /* 0x000fe200078e0a04 */
[----:B------:R-:W-:-:S04]  /*0130*/  SHF.R.S32.HI R2, RZ, 0x8, R2 ;  /* 0x00000008ff027819 */ /* 0x000fc80000011402 */
[----:B------:R-:W-:Y:S02]  /*0140*/  PRMT R4, R4, 0x7710, RZ ;  /* 0x0000771004047816 */ /* 0x000fe400000000ff */
[----:B------:R-:W-:-:S03]  /*0150*/  LOP3.LUT R2, R2, 0xffff, RZ, 0xc0, !PT ;  /* 0x0000ffff02027812 */ /* 0x000fc600078ec0ff */
[----:B------:R-:W-:-:S05]  /*0160*/  IMAD.IADD R5, R5, 0x1, R4 ;  /* 0x0000000105057824 */ /* 0x000fca00078e0204 */
[----:B------:R-:W-:Y:S01]  /*0170*/  PRMT R4, R5, 0x9910, RZ ;  /* 0x0000991005047816 */ /* 0x000fe200000000ff */
[----:B------:R-:W-:-:S04]  /*0180*/  IMAD.MOV.U32 R5, RZ, RZ, 0x2 ;  /* 0x00000002ff057424 */ /* 0x000fc800078e00ff */
[----:B------:R-:W-:-:S04]  /*0190*/  IMAD R3, R3, 0x100, R4 ;  /* 0x0000010003037824 */ /* 0x000fc800078e0204 */
[----:B------:R-:W-:-:S04]  /*01a0*/  IMAD R2, R2, 0x20000, R3 ;  /* 0x0002000002027824 */ /* 0x000fc800078e0203 */
[----:B------:R-:W-:-:S06]  /*01b0*/  IMAD.WIDE R2, R2, R5, c[0x0][0x160] ;  /* 0x0000580002027625 */ /* 0x000fcc00078e0205 */
[----:B------:R-:W2:Y:S02]  /*01c0*/  LDG.E R2, [R2.64] ;  /* 0x0000000402027981 */ /* 0x000ea4000c1e1900 */
[C---:B--2---:R-:W-:Y:S01]  /*01d0*/  PRMT R4, R2.reuse, 0x7632, R4 ;  /* 0x0000763202047816 */ /* 0x044fe20000000004 */
[----:B------:R-:W-:-:S04]  /*01e0*/  IMAD.U32 R6, R2, 0x10000, RZ ;  /* 0x0001000002067824 */ /* 0x000fc800078e00ff */
[----:B------:R-:W-:Y:S02]  /*01f0*/  IMAD.U32 R7, R4, 0x10000, RZ ;  /* 0x0001000004077824 */ /* 0x000fe400078e00ff */
[----:B------:R-:W-:-:S03]  /*0200*/  IMAD.WIDE R4, R0, R5, c[0x0][0x168] ;  /* 0x00005a0000047625 */ /* 0x000fc600078e0205 */
[----:B------:R-:W-:-:S05]  /*0210*/  F2FP.BF16.F32.PACK_AB R7, R7, R6 ;  /* 0x000000060707723e */ /* 0x000fca00000010ff */
[----:B------:R-:W-:Y:S01]  /*0220*/  STG.E [R4.64], R7 ;  /* 0x0000000704007986 */ /* 0x000fe2000c101904 */
[----:B------:R-:W-:Y:S05]  /*0230*/  EXIT ;  /* 0x000000000000794d */ /* 0x000fea0003800000 */
.L_x_0:
[----:B------:R-:W-:-:S00]  /*0240*/  BRA `(.L_x_0) ;  /* 0xfffffff000007947 */ /* 0x000fc0000383ffff */
[----:B------:R-:W-:-:S00]  /*0250*/  NOP ;  /* 0x0000000000007918 */ /* 0x000fc00000000000 */
        /* <DEDUP_REMOVED lines=10> */
.L_x_1:
